//
// Generated by NVIDIA NVVM Compiler
//
// Compiler Build ID: CL-36424714
// Cuda compilation tools, release 13.0, V13.0.88
// Based on NVVM 20.0.0
//

.version 9.0
.target sm_100
.address_size 64

	// .globl	_Z16markowitz_kernelPfS_S_if

.visible .entry _Z16markowitz_kernelPfS_S_if(
	.param .u64 .ptr .align 1 _Z16markowitz_kernelPfS_S_if_param_0,
	.param .u64 .ptr .align 1 _Z16markowitz_kernelPfS_S_if_param_1,
	.param .u64 .ptr .align 1 _Z16markowitz_kernelPfS_S_if_param_2,
	.param .u32 _Z16markowitz_kernelPfS_S_if_param_3,
	.param .f32 _Z16markowitz_kernelPfS_S_if_param_4
)
{
	.reg .pred 	%p<11>;
	.reg .b32 	%r<37>;
	.reg .b32 	%f<114>;
	.reg .b64 	%rd<31>;

	ld.param.u64 	%rd11, [_Z16markowitz_kernelPfS_S_if_param_0];
	ld.param.u64 	%rd12, [_Z16markowitz_kernelPfS_S_if_param_1];
	ld.param.u64 	%rd10, [_Z16markowitz_kernelPfS_S_if_param_2];
	ld.param.u32 	%r23, [_Z16markowitz_kernelPfS_S_if_param_3];
	ld.param.f32 	%f14, [_Z16markowitz_kernelPfS_S_if_param_4];
	cvta.to.global.u64 	%rd1, %rd11;
	cvta.to.global.u64 	%rd2, %rd12;
	mov.u32 	%r24, %ctaid.x;
	mov.u32 	%r25, %ntid.x;
	mov.u32 	%r26, %tid.x;
	mad.lo.s32 	%r1, %r24, %r25, %r26;
	setp.ge.s32 	%p1, %r1, %r23;
	@%p1 bra 	$L__BB0_15;
	setp.lt.s32 	%p2, %r23, 1;
	mov.f32 	%f113, 0f00000000;
	@%p2 bra 	$L__BB0_14;
	mul.lo.s32 	%r2, %r23, %r1;
	and.b32  	%r3, %r23, 15;
	setp.lt.u32 	%p3, %r23, 16;
	mov.f32 	%f113, 0f00000000;
	mov.b32 	%r33, 0;
	@%p3 bra 	$L__BB0_5;
	and.b32  	%r33, %r23, 2147483632;
	neg.s32 	%r31, %r33;
	add.s64 	%rd3, %rd2, 32;
	add.s64 	%rd29, %rd1, 32;
	mov.f32 	%f113, 0f00000000;
	mov.u32 	%r30, %r2;
$L__BB0_4:
	.pragma "nounroll";
	mul.wide.s32 	%rd13, %r30, 4;
	add.s64 	%rd14, %rd3, %rd13;
	ld.global.f32 	%f19, [%rd14+-32];
	ld.global.f32 	%f20, [%rd29+-32];
	fma.rn.f32 	%f21, %f19, %f20, %f113;
	ld.global.f32 	%f22, [%rd14+-28];
	ld.global.f32 	%f23, [%rd29+-28];
	fma.rn.f32 	%f24, %f22, %f23, %f21;
	ld.global.f32 	%f25, [%rd14+-24];
	ld.global.f32 	%f26, [%rd29+-24];
	fma.rn.f32 	%f27, %f25, %f26, %f24;
	ld.global.f32 	%f28, [%rd14+-20];
	ld.global.f32 	%f29, [%rd29+-20];
	fma.rn.f32 	%f30, %f28, %f29, %f27;
	ld.global.f32 	%f31, [%rd14+-16];
	ld.global.f32 	%f32, [%rd29+-16];
	fma.rn.f32 	%f33, %f31, %f32, %f30;
	ld.global.f32 	%f34, [%rd14+-12];
	ld.global.f32 	%f35, [%rd29+-12];
	fma.rn.f32 	%f36, %f34, %f35, %f33;
	ld.global.f32 	%f37, [%rd14+-8];
	ld.global.f32 	%f38, [%rd29+-8];
	fma.rn.f32 	%f39, %f37, %f38, %f36;
	ld.global.f32 	%f40, [%rd14+-4];
	ld.global.f32 	%f41, [%rd29+-4];
	fma.rn.f32 	%f42, %f40, %f41, %f39;
	ld.global.f32 	%f43, [%rd14];
	ld.global.f32 	%f44, [%rd29];
	fma.rn.f32 	%f45, %f43, %f44, %f42;
	ld.global.f32 	%f46, [%rd14+4];
	ld.global.f32 	%f47, [%rd29+4];
	fma.rn.f32 	%f48, %f46, %f47, %f45;
	ld.global.f32 	%f49, [%rd14+8];
	ld.global.f32 	%f50, [%rd29+8];
	fma.rn.f32 	%f51, %f49, %f50, %f48;
	ld.global.f32 	%f52, [%rd14+12];
	ld.global.f32 	%f53, [%rd29+12];
	fma.rn.f32 	%f54, %f52, %f53, %f51;
	ld.global.f32 	%f55, [%rd14+16];
	ld.global.f32 	%f56, [%rd29+16];
	fma.rn.f32 	%f57, %f55, %f56, %f54;
	ld.global.f32 	%f58, [%rd14+20];
	ld.global.f32 	%f59, [%rd29+20];
	fma.rn.f32 	%f60, %f58, %f59, %f57;
	ld.global.f32 	%f61, [%rd14+24];
	ld.global.f32 	%f62, [%rd29+24];
	fma.rn.f32 	%f63, %f61, %f62, %f60;
	ld.global.f32 	%f64, [%rd14+28];
	ld.global.f32 	%f65, [%rd29+28];
	fma.rn.f32 	%f113, %f64, %f65, %f63;
	add.s32 	%r31, %r31, 16;
	add.s32 	%r30, %r30, 16;
	add.s64 	%rd29, %rd29, 64;
	setp.ne.s32 	%p4, %r31, 0;
	@%p4 bra 	$L__BB0_4;
$L__BB0_5:
	setp.eq.s32 	%p5, %r3, 0;
	@%p5 bra 	$L__BB0_14;
	and.b32  	%r11, %r23, 7;
	setp.lt.u32 	%p6, %r3, 8;
	@%p6 bra 	$L__BB0_8;
	add.s32 	%r28, %r33, %r2;
	mul.wide.s32 	%rd15, %r28, 4;
	add.s64 	%rd16, %rd2, %rd15;
	ld.global.f32 	%f67, [%rd16];
	mul.wide.u32 	%rd17, %r33, 4;
	add.s64 	%rd18, %rd1, %rd17;
	ld.global.f32 	%f68, [%rd18];
	fma.rn.f32 	%f69, %f67, %f68, %f113;
	ld.global.f32 	%f70, [%rd16+4];
	ld.global.f32 	%f71, [%rd18+4];
	fma.rn.f32 	%f72, %f70, %f71, %f69;
	ld.global.f32 	%f73, [%rd16+8];
	ld.global.f32 	%f74, [%rd18+8];
	fma.rn.f32 	%f75, %f73, %f74, %f72;
	ld.global.f32 	%f76, [%rd16+12];
	ld.global.f32 	%f77, [%rd18+12];
	fma.rn.f32 	%f78, %f76, %f77, %f75;
	ld.global.f32 	%f79, [%rd16+16];
	ld.global.f32 	%f80, [%rd18+16];
	fma.rn.f32 	%f81, %f79, %f80, %f78;
	ld.global.f32 	%f82, [%rd16+20];
	ld.global.f32 	%f83, [%rd18+20];
	fma.rn.f32 	%f84, %f82, %f83, %f81;
	ld.global.f32 	%f85, [%rd16+24];
	ld.global.f32 	%f86, [%rd18+24];
	fma.rn.f32 	%f87, %f85, %f86, %f84;
	ld.global.f32 	%f88, [%rd16+28];
	ld.global.f32 	%f89, [%rd18+28];
	fma.rn.f32 	%f113, %f88, %f89, %f87;
	add.s32 	%r33, %r33, 8;
$L__BB0_8:
	setp.eq.s32 	%p7, %r11, 0;
	@%p7 bra 	$L__BB0_14;
	and.b32  	%r14, %r23, 3;
	setp.lt.u32 	%p8, %r11, 4;
	@%p8 bra 	$L__BB0_11;
	add.s32 	%r29, %r33, %r2;
	mul.wide.s32 	%rd19, %r29, 4;
	add.s64 	%rd20, %rd2, %rd19;
	ld.global.f32 	%f91, [%rd20];
	mul.wide.u32 	%rd21, %r33, 4;
	add.s64 	%rd22, %rd1, %rd21;
	ld.global.f32 	%f92, [%rd22];
	fma.rn.f32 	%f93, %f91, %f92, %f113;
	ld.global.f32 	%f94, [%rd20+4];
	ld.global.f32 	%f95, [%rd22+4];
	fma.rn.f32 	%f96, %f94, %f95, %f93;
	ld.global.f32 	%f97, [%rd20+8];
	ld.global.f32 	%f98, [%rd22+8];
	fma.rn.f32 	%f99, %f97, %f98, %f96;
	ld.global.f32 	%f100, [%rd20+12];
	ld.global.f32 	%f101, [%rd22+12];
	fma.rn.f32 	%f113, %f100, %f101, %f99;
	add.s32 	%r33, %r33, 4;
$L__BB0_11:
	setp.eq.s32 	%p9, %r14, 0;
	@%p9 bra 	$L__BB0_14;
	mul.wide.u32 	%rd23, %r33, 4;
	add.s64 	%rd30, %rd1, %rd23;
	add.s32 	%r36, %r33, %r2;
	neg.s32 	%r35, %r14;
$L__BB0_13:
	.pragma "nounroll";
	mul.wide.s32 	%rd24, %r36, 4;
	add.s64 	%rd25, %rd2, %rd24;
	ld.global.f32 	%f102, [%rd25];
	ld.global.f32 	%f103, [%rd30];
	fma.rn.f32 	%f113, %f102, %f103, %f113;
	add.s64 	%rd30, %rd30, 4;
	add.s32 	%r36, %r36, 1;
	add.s32 	%r35, %r35, 1;
	setp.ne.s32 	%p10, %r35, 0;
	@%p10 bra 	$L__BB0_13;
$L__BB0_14:
	mul.f32 	%f104, %f14, %f113;
	cvta.to.global.u64 	%rd26, %rd10;
	mul.wide.s32 	%rd27, %r1, 4;
	add.s64 	%rd28, %rd26, %rd27;
	st.global.f32 	[%rd28], %f104;
$L__BB0_15:
	ret;

}


// ===== COMPILED SASS (sm_100) =====

	.target	sm_100

	.elftype	@"ET_EXEC"


//--------------------- .note.nv.tkinfo           --------------------------
	.section	.note.nv.tkinfo,"",@"SHT_NOTE"
	.sectionflags	@"SHF_NOTE_NV_TKINFO"
	.tkinfo
        /*0018*/ 	.word	0x00000002
        /*0030*/ 	.string	""
        /*0030*/ 	.string	"ptxas"
        /*0030*/ 	.string	"Cuda compilation tools, release 13.0, V13.0.88"
        /*0030*/ 	.string	"Build cuda_13.0.r13.0/compiler.36424714_0"
        /*0030*/ 	.string	"-arch sm_100 -m 64 "



//--------------------- .note.nv.cuinfo           --------------------------
	.section	.note.nv.cuinfo,"",@"SHT_NOTE"
	.sectionflags	@"SHF_NOTE_NV_CUINFO"
        /*0018*/ 	.short	0x0002
        /*001a*/ 	.short	0x0064
        /*001c*/ 	.short	0x0082
	.zero		2


//--------------------- .nv.info                  --------------------------
	.section	.nv.info,"",@"SHT_CUDA_INFO"
	.align	4


	//----- nvinfo : EIATTR_REGCOUNT
	.align		4
        /*0000*/ 	.byte	0x04, 0x2f
        /*0002*/ 	.short	(.L_1 - .L_0)
	.align		4
.L_0:
        /*0004*/ 	.word	index@(_Z16markowitz_kernelPfS_S_if)
        /*0008*/ 	.word	0x0000001e


	//----- nvinfo : EIATTR_FRAME_SIZE
	.align		4
.L_1:
        /*000c*/ 	.byte	0x04, 0x11
        /*000e*/ 	.short	(.L_3 - .L_2)
	.align		4
.L_2:
        /*0010*/ 	.word	index@(_Z16markowitz_kernelPfS_S_if)
        /*0014*/ 	.word	0x00000000


	//----- nvinfo : EIATTR_MIN_STACK_SIZE
	.align		4
.L_3:
        /*0018*/ 	.byte	0x04, 0x12
        /*001a*/ 	.short	(.L_5 - .L_4)
	.align		4
.L_4:
        /*001c*/ 	.word	index@(_Z16markowitz_kernelPfS_S_if)
        /*0020*/ 	.word	0x00000000
.L_5:


//--------------------- .nv.compat                --------------------------
	.section	.nv.compat,"",@"SHT_CUDA_COMPAT_INFO"
	.align	4
        /*0000*/ 	.byte	0x02, 0x09, 0x00, 0x00, 0x02, 0x02, 0x01, 0x00, 0x02, 0x05, 0x05, 0x00, 0x03, 0x07, 0x01, 0x01
        /*0010*/ 	.byte	0x02, 0x03, 0x00, 0x00, 0x02, 0x06, 0x01, 0x00, 0x04, 0x0b, 0x08, 0x00, 0x09, 0x00, 0x00, 0x00
        /*0020*/ 	.byte	0x00, 0x00, 0x00, 0x00


//--------------------- .nv.info._Z16markowitz_kernelPfS_S_if --------------------------
	.section	.nv.info._Z16markowitz_kernelPfS_S_if,"",@"SHT_CUDA_INFO"
	.sectionflags	@""
	.align	4


	//----- nvinfo : EIATTR_CUDA_API_VERSION
	.align		4
        /*0000*/ 	.byte	0x04, 0x37
        /*0002*/ 	.short	(.L_7 - .L_6)
.L_6:
        /*0004*/ 	.word	0x00000082


	//----- nvinfo : EIATTR_KPARAM_INFO
	.align		4
.L_7:
        /*0008*/ 	.byte	0x04, 0x17
        /*000a*/ 	.short	(.L_9 - .L_8)
.L_8:
        /*000c*/ 	.word	0x00000000
        /*0010*/ 	.short	0x0004
        /*0012*/ 	.short	0x001c
        /*0014*/ 	.byte	0x00, 0xf0, 0x11, 0x00


	//----- nvinfo : EIATTR_KPARAM_INFO
	.align		4
.L_9:
        /*0018*/ 	.byte	0x04, 0x17
        /*001a*/ 	.short	(.L_11 - .L_10)
.L_10:
        /*001c*/ 	.word	0x00000000
        /*0020*/ 	.short	0x0003
        /*0022*/ 	.short	0x0018
        /*0024*/ 	.byte	0x00, 0xf0, 0x11, 0x00


	//----- nvinfo : EIATTR_KPARAM_INFO
	.align		4
.L_11:
        /*0028*/ 	.byte	0x04, 0x17
        /*002a*/ 	.short	(.L_13 - .L_12)
.L_12:
        /*002c*/ 	.word	0x00000000
        /*0030*/ 	.short	0x0002
        /*0032*/ 	.short	0x0010
        /*0034*/ 	.byte	0x00, 0xf5, 0x21, 0x00


	//----- nvinfo : EIATTR_KPARAM_INFO
	.align		4
.L_13:
        /*0038*/ 	.byte	0x04, 0x17
        /*003a*/ 	.short	(.L_15 - .L_14)
.L_14:
        /*003c*/ 	.word	0x00000000
        /*0040*/ 	.short	0x0001
        /*0042*/ 	.short	0x0008
        /*0044*/ 	.byte	0x00, 0xf5, 0x21, 0x00


	//----- nvinfo : EIATTR_KPARAM_INFO
	.align		4
.L_15:
        /*0048*/ 	.byte	0x04, 0x17
        /*004a*/ 	.short	(.L_17 - .L_16)
.L_16:
        /*004c*/ 	.word	0x00000000
        /*0050*/ 	.short	0x0000
        /*0052*/ 	.short	0x0000
        /*0054*/ 	.byte	0x00, 0xf5, 0x21, 0x00


	//----- nvinfo : EIATTR_SPARSE_MMA_MASK
	.align		4
.L_17:
        /*0058*/ 	.byte	0x03, 0x50
        /*005a*/ 	.short	0x0000


	//----- nvinfo : EIATTR_MAXREG_COUNT
	.align		4
        /*005c*/ 	.byte	0x03, 0x1b
        /*005e*/ 	.short	0x00ff


	//----- nvinfo : EIATTR_MERCURY_ISA_VERSION
	.align		4
        /*0060*/ 	.byte	0x03, 0x5f
        /*0062*/ 	.short	0x0101


	//----- nvinfo : EIATTR_VRC_CTA_INIT_COUNT
	.align		4
        /*0064*/ 	.byte	0x02, 0x4a
	.zero		1
	.zero		1


	//----- nvinfo : EIATTR_EXIT_INSTR_OFFSETS
	.align		4
        /*0068*/ 	.byte	0x04, 0x1c
        /*006a*/ 	.short	(.L_19 - .L_18)


	//   ....[0]....
.L_18:
        /*006c*/ 	.word	0x00000070


	//   ....[1]....
        /*0070*/ 	.word	0x00000aa0


	//----- nvinfo : EIATTR_CBANK_PARAM_SIZE
	.align		4
.L_19:
        /*0074*/ 	.byte	0x03, 0x19
        /*0076*/ 	.short	0x0020


	//----- nvinfo : EIATTR_PARAM_CBANK
	.align		4
        /*0078*/ 	.byte	0x04, 0x0a
        /*007a*/ 	.short	(.L_21 - .L_20)
	.align		4
.L_20:
        /*007c*/ 	.word	index@(.nv.constant0._Z16markowitz_kernelPfS_S_if)
        /*0080*/ 	.short	0x0380
        /*0082*/ 	.short	0x0020


	//----- nvinfo : EIATTR_SW_WAR
	.align		4
.L_21:
        /*0084*/ 	.byte	0x04, 0x36
        /*0086*/ 	.short	(.L_23 - .L_22)
.L_22:
        /*0088*/ 	.word	0x00000008
.L_23:


//--------------------- .nv.callgraph             --------------------------
	.section	.nv.callgraph,"",@"SHT_CUDA_CALLGRAPH"
	.align	4
	.sectionentsize	8
	.align		4
        /*0000*/ 	.word	0x00000000
	.align		4
        /*0004*/ 	.word	0xffffffff
	.align		4
        /*0008*/ 	.word	0x00000000
	.align		4
        /*000c*/ 	.word	0xfffffffe
	.align		4
        /*0010*/ 	.word	0x00000000
	.align		4
        /*0014*/ 	.word	0xfffffffd
	.align		4
        /*0018*/ 	.word	0x00000000
	.align		4
        /*001c*/ 	.word	0xfffffffc


//--------------------- .text._Z16markowitz_kernelPfS_S_if --------------------------
	.section	.text._Z16markowitz_kernelPfS_S_if,"ax",@progbits
	.align	128
        .global         _Z16markowitz_kernelPfS_S_if
        .type           _Z16markowitz_kernelPfS_S_if,@function
        .size           _Z16markowitz_kernelPfS_S_if,(.L_x_7 - _Z16markowitz_kernelPfS_S_if)
        .other          _Z16markowitz_kernelPfS_S_if,@"STO_CUDA_ENTRY STV_DEFAULT"
_Z16markowitz_kernelPfS_S_if:
.text._Z16markowitz_kernelPfS_S_if:
[----:B------:R-:W-:Y:S01]  /*0000*/  LDC R1, c[0x0][0x37c] ;  /* 0x0000df00ff017b82 */ /* 0x000fe20000000800 */
[----:B------:R-:W0:Y:S07]  /*0010*/  S2R R3, SR_TID.X ;  /* 0x0000000000037919 */ /* 0x000e2e0000002100 */
[----:B------:R-:W0:Y:S01]  /*0020*/  S2UR UR4, SR_CTAID.X ;  /* 0x00000000000479c3 */ /* 0x000e220000002500 */
[----:B------:R-:W1:Y:S07]  /*0030*/  LDCU UR11, c[0x0][0x398] ;  /* 0x00007300ff0b77ac */ /* 0x000e6e0008000800 */
[----:B------:R-:W0:Y:S02]  /*0040*/  LDC R0, c[0x0][0x360] ;  /* 0x0000d800ff007b82 */ /* 0x000e240000000800 */
[----:B0-----:R-:W-:-:S05]  /*0050*/  IMAD R0, R0, UR4, R3 ;  /* 0x0000000400007c24 */ /* 0x001fca000f8e0203 */
[----:B-1----:R-:W-:-:S13]  /*0060*/  ISETP.GE.AND P0, PT, R0, UR11, PT ;  /* 0x0000000b00007c0c */ /* 0x002fda000bf06270 */
[----:B------:R-:W-:Y:S05]  /*0070*/  @P0 EXIT ;  /* 0x000000000000094d */ /* 0x000fea0003800000 */
[----:B------:R-:W-:Y:S01]  /*0080*/  UISETP.GE.AND UP0, UPT, UR11, 0x1, UPT ;  /* 0x000000010b00788c */ /* 0x000fe2000bf06270 */
[----:B------:R-:W-:Y:S01]  /*0090*/  HFMA2 R15, -RZ, RZ, 0, 0 ;  /* 0x00000000ff0f7431 */ /* 0x000fe200000001ff */
[----:B------:R-:W0:Y:S07]  /*00a0*/  LDCU.64 UR12, c[0x0][0x358] ;  /* 0x00006b00ff0c77ac */ /* 0x000e2e0008000a00 */
[----:B------:R-:W-:Y:S05]  /*00b0*/  BRA.U !UP0, `(.L_x_0) ;  /* 0x0000000908647547 */ /* 0x000fea000b800000 */
[----:B------:R-:W-:Y:S02]  /*00c0*/  UISETP.GE.U32.AND UP1, UPT, UR11, 0x10, UPT ;  /* 0x000000100b00788c */ /* 0x000fe4000bf26070 */
[----:B------:R-:W-:Y:S01]  /*00d0*/  IMAD R7, R0, UR11, RZ ;  /* 0x0000000b00077c24 */ /* 0x000fe2000f8e02ff */
[----:B------:R-:W-:Y:S01]  /*00e0*/  ULOP3.LUT UR8, UR11, 0xf, URZ, 0xc0, !UPT ;  /* 0x0000000f0b087892 */ /* 0x000fe2000f8ec0ff */
[----:B------:R-:W-:Y:S02]  /*00f0*/  MOV R15, RZ ;  /* 0x000000ff000f7202 */ /* 0x000fe40000000f00 */
[----:B------:R-:W-:Y:S01]  /*0100*/  MOV R8, RZ ;  /* 0x000000ff00087202 */ /* 0x000fe20000000f00 */
[----:B------:R-:W-:Y:S02]  /*0110*/  UISETP.NE.AND UP0, UPT, UR8, URZ, UPT ;  /* 0x000000ff0800728c */ /* 0x000fe4000bf05270 */
[----:B------:R-:W-:Y:S09]  /*0120*/  BRA.U !UP1, `(.L_x_1) ;  /* 0x0000000509147547 */ /* 0x000ff2000b800000 */
[----:B------:R-:W1:Y:S01]  /*0130*/  LDCU.128 UR4, c[0x0][0x380] ;  /* 0x00007000ff0477ac */ /* 0x000e620008000c00 */
[----:B------:R-:W-:Y:S02]  /*0140*/  MOV R15, RZ ;  /* 0x000000ff000f7202 */ /* 0x000fe40000000f00 */
[----:B------:R-:W-:Y:S01]  /*0150*/  MOV R6, R7 ;  /* 0x0000000700067202 */ /* 0x000fe20000000f00 */
[----:B------:R-:W-:-:S04]  /*0160*/  ULOP3.LUT UR9, UR11, 0x7ffffff0, URZ, 0xc0, !UPT ;  /* 0x7ffffff00b097892 */ /* 0x000fc8000f8ec0ff */
[----:B------:R-:W-:Y:S02]  /*0170*/  UIADD3 UR10, UPT, UPT, -UR9, URZ, URZ ;  /* 0x000000ff090a7290 */ /* 0x000fe4000fffe1ff */
[----:B------:R-:W-:Y:S01]  /*0180*/  MOV R8, UR9 ;  /* 0x0000000900087c02 */ /* 0x000fe20008000f00 */
[----:B-1----:R-:W-:Y:S02]  /*0190*/  UIADD3 UR4, UP2, UPT, UR4, 0x20, URZ ;  /* 0x0000002004047890 */ /* 0x002fe4000ff5e0ff */
[----:B------:R-:W-:Y:S02]  /*01a0*/  UIADD3 UR6, UP1, UPT, UR6, 0x20, URZ ;  /* 0x0000002006067890 */ /* 0x000fe4000ff3e0ff */
[----:B------:R-:W-:Y:S02]  /*01b0*/  UIADD3.X UR5, UPT, UPT, URZ, UR5, URZ, UP2, !UPT ;  /* 0x00000005ff057290 */ /* 0x000fe400097fe4ff */
[----:B------:R-:W-:Y:S01]  /*01c0*/  MOV R2, UR4 ;  /* 0x0000000400027c02 */ /* 0x000fe20008000f00 */
[----:B------:R-:W-:-:S03]  /*01d0*/  UIADD3.X UR7, UPT, UPT, URZ, UR7, URZ, UP1, !UPT ;  /* 0x00000007ff077290 */ /* 0x000fc60008ffe4ff */
[----:B------:R-:W-:-:S09]  /*01e0*/  MOV R3, UR5 ;  /* 0x0000000500037c02 */ /* 0x000fd20008000f00 */
.L_x_2:
[----:B------:R-:W-:Y:S01]  /*01f0*/  MOV R4, UR6 ;  /* 0x0000000600047c02 */ /* 0x000fe20008000f00 */
[----:B0-----:R-:W2:Y:S01]  /*0200*/  LDG.E R17, desc[UR12][R2.64+-0x20] ;  /* 0xffffe00c02117981 */ /* 0x001ea2000c1e1900 */
[----:B------:R-:W-:-:S03]  /*0210*/  MOV R5, UR7 ;  /* 0x0000000700057c02 */ /* 0x000fc60008000f00 */
[----:B------:R-:W3:Y:S01]  /*0220*/  LDG.E R25, desc[UR12][R2.64+-0x1c] ;  /* 0xffffe40c02197981 */ /* 0x000ee2000c1e1900 */
[----:B------:R-:W-:-:S03]  /*0230*/  IMAD.WIDE R4, R6, 0x4, R4 ;  /* 0x0000000406047825 */ /* 0x000fc600078e0204 */
[----:B------:R-:W4:Y:S04]  /*0240*/  LDG.E R19, desc[UR12][R2.64+-0x18] ;  /* 0xffffe80c02137981 */ /* 0x000f28000c1e1900 */
[----:B------:R-:W2:Y:S04]  /*0250*/  LDG.E R16, desc[UR12][R4.64+-0x20] ;  /* 0xffffe00c04107981 */ /* 0x000ea8000c1e1900 */
[----:B------:R-:W3:Y:S04]  /*0260*/  LDG.E R18, desc[UR12][R4.64+-0x1c] ;  /* 0xffffe40c04127981 */ /* 0x000ee8000c1e1900 */
[----:B------:R-:W4:Y:S04]  /*0270*/  LDG.E R20, desc[UR12][R4.64+-0x18] ;  /* 0xffffe80c04147981 */ /* 0x000f28000c1e1900 */
[----:B------:R-:W5:Y:S04]  /*0280*/  LDG.E R22, desc[UR12][R2.64+-0x14] ;  /* 0xffffec0c02167981 */ /* 0x000f68000c1e1900 */
        /* <DEDUP_REMOVED lines=8> */
[----:B------:R-:W5:Y:S01]  /*0310*/  LDG.E R14, desc[UR12][R4.64+-0x4] ;  /* 0xfffffc0c040e7981 */ /* 0x000f62000c1e1900 */
[----:B--2---:R-:W-:-:S03]  /*0320*/  FFMA R17, R16, R17, R15 ;  /* 0x0000001110117223 */ /* 0x004fc6000000000f */
[----:B------:R-:W2:Y:S04]  /*0330*/  LDG.E R15, desc[UR12][R2.64] ;  /* 0x0000000c020f7981 */ /* 0x000ea8000c1e1900 */
[----:B------:R-:W2:Y:S01]  /*0340*/  LDG.E R16, desc[UR12][R4.64] ;  /* 0x0000000c04107981 */ /* 0x000ea2000c1e1900 */
[----:B---3--:R-:W-:-:S03]  /*0350*/  FFMA R25, R18, R25, R17 ;  /* 0x0000001912197223 */ /* 0x008fc60000000011 */
[----:B------:R-:W3:Y:S01]  /*0360*/  LDG.E R17, desc[UR12][R2.64+0x4] ;  /* 0x0000040c02117981 */ /* 0x000ee2000c1e1900 */
[----:B----4-:R-:W-:-:S03]  /*0370*/  FFMA R26, R20, R19, R25 ;  /* 0x00000013141a7223 */ /* 0x010fc60000000019 */
[----:B------:R-:W3:Y:S04]  /*0380*/  LDG.E R18, desc[UR12][R4.64+0x4] ;  /* 0x0000040c04127981 */ /* 0x000ee8000c1e1900 */
[----:B------:R-:W4:Y:S01]  /*0390*/  LDG.E R20, desc[UR12][R2.64+0x8] ;  /* 0x0000080c02147981 */ /* 0x000f22000c1e1900 */
[----:B-----5:R-:W-:-:S03]  /*03a0*/  FFMA R25, R21, R22, R26 ;  /* 0x0000001615197223 */ /* 0x020fc6000000001a */
[----:B------:R-:W4:Y:S04]  /*03b0*/  LDG.E R19, desc[UR12][R4.64+0x8] ;  /* 0x0000080c04137981 */ /* 0x000f28000c1e1900 */
[----:B------:R-:W5:Y:S01]  /*03c0*/  LDG.E R22, desc[UR12][R2.64+0xc] ;  /* 0x00000c0c02167981 */ /* 0x000f62000c1e1900 */
[----:B------:R-:W-:-:S03]  /*03d0*/  FFMA R25, R24, R23, R25 ;  /* 0x0000001718197223 */ /* 0x000fc60000000019 */
[----:B------:R-:W5:Y:S04]  /*03e0*/  LDG.E R21, desc[UR12][R4.64+0xc] ;  /* 0x00000c0c04157981 */ /* 0x000f68000c1e1900 */
[----:B------:R-:W5:Y:S01]  /*03f0*/  LDG.E R24, desc[UR12][R2.64+0x10] ;  /* 0x0000100c02187981 */ /* 0x000f62000c1e1900 */
[----:B------:R-:W-:-:S03]  /*0400*/  FFMA R25, R10, R9, R25 ;  /* 0x000000090a197223 */ /* 0x000fc60000000019 */
[----:B------:R-:W5:Y:S04]  /*0410*/  LDG.E R23, desc[UR12][R4.64+0x10] ;  /* 0x0000100c04177981 */ /* 0x000f68000c1e1900 */
[----:B------:R-:W5:Y:S01]  /*0420*/  LDG.E R10, desc[UR12][R2.64+0x14] ;  /* 0x0000140c020a7981 */ /* 0x000f62000c1e1900 */
[----:B------:R-:W-:-:S03]  /*0430*/  FFMA R27, R12, R11, R25 ;  /* 0x0000000b0c1b7223 */ /* 0x000fc60000000019 */
[----:B------:R-:W5:Y:S04]  /*0440*/  LDG.E R9, desc[UR12][R4.64+0x14] ;  /* 0x0000140c04097981 */ /* 0x000f68000c1e1900 */
[----:B------:R-:W5:Y:S04]  /*0450*/  LDG.E R11, desc[UR12][R2.64+0x18] ;  /* 0x0000180c020b7981 */ /* 0x000f68000c1e1900 */
[----:B------:R-:W5:Y:S04]  /*0460*/  LDG.E R12, desc[UR12][R4.64+0x18] ;  /* 0x0000180c040c7981 */ /* 0x000f68000c1e1900 */
[----:B------:R-:W5:Y:S04]  /*0470*/  LDG.E R25, desc[UR12][R4.64+0x1c] ;  /* 0x00001c0c04197981 */ /* 0x000f68000c1e1900 */
[----:B------:R0:W5:Y:S01]  /*0480*/  LDG.E R26, desc[UR12][R2.64+0x1c] ;  /* 0x00001c0c021a7981 */ /* 0x000162000c1e1900 */
[----:B------:R-:W-:Y:S01]  /*0490*/  FFMA R13, R14, R13, R27 ;  /* 0x0000000d0e0d7223 */ /* 0x000fe2000000001b */
[----:B------:R-:W-:-:S04]  /*04a0*/  UIADD3 UR10, UPT, UPT, UR10, 0x10, URZ ;  /* 0x000000100a0a7890 */ /* 0x000fc8000fffe0ff */
[----:B------:R-:W-:Y:S01]  /*04b0*/  UISETP.NE.AND UP1, UPT, UR10, URZ, UPT ;  /* 0x000000ff0a00728c */ /* 0x000fe2000bf25270 */
[----:B0-----:R-:W-:Y:S02]  /*04c0*/  IADD3 R2, P0, PT, R2, 0x40, RZ ;  /* 0x0000004002027810 */ /* 0x001fe40007f1e0ff */
[----:B------:R-:W-:Y:S02]  /*04d0*/  IADD3 R6, PT, PT, R6, 0x10, RZ ;  /* 0x0000001006067810 */ /* 0x000fe40007ffe0ff */
[----:B------:R-:W-:Y:S01]  /*04e0*/  IADD3.X R3, PT, PT, RZ, R3, RZ, P0, !PT ;  /* 0x00000003ff037210 */ /* 0x000fe200007fe4ff */
[----:B--2---:R-:W-:-:S04]  /*04f0*/  FFMA R13, R16, R15, R13 ;  /* 0x0000000f100d7223 */ /* 0x004fc8000000000d */
[----:B---3--:R-:W-:-:S04]  /*0500*/  FFMA R18, R18, R17, R13 ;  /* 0x0000001112127223 */ /* 0x008fc8000000000d */
[----:B----4-:R-:W-:-:S04]  /*0510*/  FFMA R18, R19, R20, R18 ;  /* 0x0000001413127223 */ /* 0x010fc80000000012 */
[----:B-----5:R-:W-:-:S04]  /*0520*/  FFMA R18, R21, R22, R18 ;  /* 0x0000001615127223 */ /* 0x020fc80000000012 */
[----:B------:R-:W-:-:S04]  /*0530*/  FFMA R18, R23, R24, R18 ;  /* 0x0000001817127223 */ /* 0x000fc80000000012 */
[----:B------:R-:W-:-:S04]  /*0540*/  FFMA R9, R9, R10, R18 ;  /* 0x0000000a09097223 */ /* 0x000fc80000000012 */
[----:B------:R-:W-:-:S04]  /*0550*/  FFMA R12, R12, R11, R9 ;  /* 0x0000000b0c0c7223 */ /* 0x000fc80000000009 */
[----:B------:R-:W-:Y:S01]  /*0560*/  FFMA R15, R25, R26, R12 ;  /* 0x0000001a190f7223 */ /* 0x000fe2000000000c */
[----:B------:R-:W-:Y:S06]  /*0570*/  BRA.U UP1, `(.L_x_2) ;  /* 0xfffffffd011c7547 */ /* 0x000fec000b83ffff */
.L_x_1:
[----:B------:R-:W-:Y:S05]  /*0580*/  BRA.U !UP0, `(.L_x_0) ;  /* 0x0000000508307547 */ /* 0x000fea000b800000 */
[----:B------:R-:W-:Y:S02]  /*0590*/  UISETP.GE.U32.AND UP0, UPT, UR8, 0x8, UPT ;  /* 0x000000080800788c */ /* 0x000fe4000bf06070 */
[----:B------:R-:W-:-:S04]  /*05a0*/  ULOP3.LUT UR5, UR11, 0x7, URZ, 0xc0, !UPT ;  /* 0x000000070b057892 */ /* 0x000fc8000f8ec0ff */
[----:B------:R-:W-:-:S03]  /*05b0*/  UISETP.NE.AND UP1, UPT, UR5, URZ, UPT ;  /* 0x000000ff0500728c */ /* 0x000fc6000bf25270 */
[----:B------:R-:W-:Y:S08]  /*05c0*/  BRA.U !UP0, `(.L_x_3) ;  /* 0x0000000108787547 */ /* 0x000ff0000b800000 */
[----:B------:R-:W1:Y:S01]  /*05d0*/  LDC.64 R2, c[0x0][0x388] ;  /* 0x0000e200ff027b82 */ /* 0x000e620000000a00 */
[----:B------:R-:W-:-:S07]  /*05e0*/  IADD3 R9, PT, PT, R7, R8, RZ ;  /* 0x0000000807097210 */ /* 0x000fce0007ffe0ff */
[----:B------:R-:W2:Y:S01]  /*05f0*/  LDC.64 R4, c[0x0][0x380] ;  /* 0x0000e000ff047b82 */ /* 0x000ea20000000a00 */
[----:B-1----:R-:W-:-:S05]  /*0600*/  IMAD.WIDE R2, R9, 0x4, R2 ;  /* 0x0000000409027825 */ /* 0x002fca00078e0202 */
[----:B0-----:R-:W3:Y:S01]  /*0610*/  LDG.E R10, desc[UR12][R2.64] ;  /* 0x0000000c020a7981 */ /* 0x001ee2000c1e1900 */
[----:B--2---:R-:W-:-:S03]  /*0620*/  IMAD.WIDE.U32 R4, R8, 0x4, R4 ;  /* 0x0000000408047825 */ /* 0x004fc600078e0004 */
[----:B------:R-:W2:Y:S04]  /*0630*/  LDG.E R13, desc[UR12][R2.64+0x4] ;  /* 0x0000040c020d7981 */ /* 0x000ea8000c1e1900 */
[----:B------:R-:W3:Y:S04]  /*0640*/  LDG.E R11, desc[UR12][R4.64] ;  /* 0x0000000c040b7981 */ /* 0x000ee8000c1e1900 */
[----:B------:R-:W2:Y:S04]  /*0650*/  LDG.E R12, desc[UR12][R4.64+0x4] ;  /* 0x0000040c040c7981 */ /* 0x000ea8000c1e1900 */
[----:B------:R-:W4:Y:S04]  /*0660*/  LDG.E R17, desc[UR12][R2.64+0x8] ;  /* 0x0000080c02117981 */ /* 0x000f28000c1e1900 */
        /* <DEDUP_REMOVED lines=11> */
[----:B------:R-:W-:Y:S01]  /*0720*/  IADD3 R8, PT, PT, R8, 0x8, RZ ;  /* 0x0000000808087810 */ /* 0x000fe20007ffe0ff */
[----:B---3--:R-:W-:-:S04]  /*0730*/  FFMA R10, R10, R11, R15 ;  /* 0x0000000b0a0a7223 */ /* 0x008fc8000000000f */
[----:B--2---:R-:W-:-:S04]  /*0740*/  FFMA R10, R13, R12, R10 ;  /* 0x0000000c0d0a7223 */ /* 0x004fc8000000000a */
[----:B----4-:R-:W-:-:S04]  /*0750*/  FFMA R10, R17, R14, R10 ;  /* 0x0000000e110a7223 */ /* 0x010fc8000000000a */
[----:B-----5:R-:W-:-:S04]  /*0760*/  FFMA R10, R19, R16, R10 ;  /* 0x00000010130a7223 */ /* 0x020fc8000000000a */
[----:B------:R-:W-:-:S04]  /*0770*/  FFMA R10, R21, R18, R10 ;  /* 0x00000012150a7223 */ /* 0x000fc8000000000a */
[----:B------:R-:W-:-:S04]  /*0780*/  FFMA R23, R23, R20, R10 ;  /* 0x0000001417177223 */ /* 0x000fc8000000000a */
[----:B------:R-:W-:-:S04]  /*0790*/  FFMA R6, R6, R9, R23 ;  /* 0x0000000906067223 */ /* 0x000fc80000000017 */
[----:B------:R-:W-:-:S07]  /*07a0*/  FFMA R15, R25, R22, R6 ;  /* 0x00000016190f7223 */ /* 0x000fce0000000006 */
.L_x_3:
        /* <DEDUP_REMOVED lines=17> */
[----:B------:R-:W5:Y:S01]  /*08c0*/  LDG.E R14, desc[UR12][R4.64+0xc] ;  /* 0x00000c0c040e7981 */ /* 0x000f62000c1e1900 */
[----:B------:R-:W-:Y:S01]  /*08d0*/  IADD3 R8, PT, PT, R8, 0x4, RZ ;  /* 0x0000000408087810 */ /* 0x000fe20007ffe0ff */
[----:B---3--:R-:W-:-:S04]  /*08e0*/  FFMA R6, R6, R9, R15 ;  /* 0x0000000906067223 */ /* 0x008fc8000000000f */
[----:B--2---:R-:W-:-:S04]  /*08f0*/  FFMA R6, R11, R10, R6 ;  /* 0x0000000a0b067223 */ /* 0x004fc80000000006 */
[----:B----4-:R-:W-:-:S04]  /*0900*/  FFMA R6, R13, R12, R6 ;  /* 0x0000000c0d067223 */ /* 0x010fc80000000006 */
[----:B-----5:R-:W-:-:S07]  /*0910*/  FFMA R15, R17, R14, R6 ;  /* 0x0000000e110f7223 */ /* 0x020fce0000000006 */
.L_x_4:
[----:B------:R-:W-:Y:S05]  /*0920*/  BRA.U !UP1, `(.L_x_0) ;  /* 0x0000000109487547 */ /* 0x000fea000b800000 */
[----:B------:R-:W1:Y:S01]  /*0930*/  LDC.64 R2, c[0x0][0x380] ;  /* 0x0000e000ff027b82 */ /* 0x000e620000000a00 */
[----:B------:R-:W-:Y:S01]  /*0940*/  IADD3 R7, PT, PT, R7, R8, RZ ;  /* 0x0000000807077210 */ /* 0x000fe20007ffe0ff */
[----:B------:R-:W-:-:S06]  /*0950*/  UIADD3 UR4, UPT, UPT, -UR4, URZ, URZ ;  /* 0x000000ff04047290 */ /* 0x000fcc000fffe1ff */
[----:B------:R-:W2:Y:S01]  /*0960*/  LDC.64 R10, c[0x0][0x388] ;  /* 0x0000e200ff0a7b82 */ /* 0x000ea20000000a00 */
[----:B-1----:R-:W-:-:S03]  /*0970*/  IMAD.WIDE.U32 R2, R8, 0x4, R2 ;  /* 0x0000000408027825 */ /* 0x002fc600078e0002 */
[----:B------:R-:W-:Y:S02]  /*0980*/  MOV R6, R2 ;  /* 0x0000000200067202 */ /* 0x000fe40000000f00 */
[----:B------:R-:W-:-:S07]  /*0990*/  MOV R5, R3 ;  /* 0x0000000300057202 */ /* 0x000fce0000000f00 */
.L_x_5:
[----:B--2---:R-:W-:Y:S01]  /*09a0*/  IMAD.WIDE R2, R7, 0x4, R10 ;  /* 0x0000000407027825 */ /* 0x004fe200078e020a */
[----:B------:R-:W-:-:S05]  /*09b0*/  MOV R4, R6 ;  /* 0x0000000600047202 */ /* 0x000fca0000000f00 */
[----:B0-----:R-:W2:Y:S04]  /*09c0*/  LDG.E R2, desc[UR12][R2.64] ;  /* 0x0000000c02027981 */ /* 0x001ea8000c1e1900 */
[----:B------:R0:W2:Y:S01]  /*09d0*/  LDG.E R4, desc[UR12][R4.64] ;  /* 0x0000000c04047981 */ /* 0x0000a2000c1e1900 */
[----:B------:R-:W-:Y:S01]  /*09e0*/  UIADD3 UR4, UPT, UPT, UR4, 0x1, URZ ;  /* 0x0000000104047890 */ /* 0x000fe2000fffe0ff */
[----:B------:R-:W-:Y:S02]  /*09f0*/  IADD3 R6, P0, PT, R6, 0x4, RZ ;  /* 0x0000000406067810 */ /* 0x000fe40007f1e0ff */
[----:B------:R-:W-:Y:S01]  /*0a00*/  IADD3 R7, PT, PT, R7, 0x1, RZ ;  /* 0x0000000107077810 */ /* 0x000fe20007ffe0ff */
[----:B------:R-:W-:Y:S01]  /*0a10*/  UISETP.NE.AND UP0, UPT, UR4, URZ, UPT ;  /* 0x000000ff0400728c */ /* 0x000fe2000bf05270 */
[----:B0-----:R-:W-:Y:S01]  /*0a20*/  IADD3.X R5, PT, PT, RZ, R5, RZ, P0, !PT ;  /* 0x00000005ff057210 */ /* 0x001fe200007fe4ff */
[----:B--2---:R-:W-:-:S07]  /*0a30*/  FFMA R15, R2, R4, R15 ;  /* 0x00000004020f7223 */ /* 0x004fce000000000f */
[----:B------:R-:W-:Y:S05]  /*0a40*/  BRA.U UP0, `(.L_x_5) ;  /* 0xfffffffd00d47547 */ /* 0x000fea000b83ffff */
.L_x_0:
[----:B------:R-:W1:Y:S01]  /*0a50*/  LDC.64 R2, c[0x0][0x390] ;  /* 0x0000e400ff027b82 */ /* 0x000e620000000a00 */
[----:B------:R-:W2:Y:S02]  /*0a60*/  LDCU UR4, c[0x0][0x39c] ;  /* 0x00007380ff0477ac */ /* 0x000ea40008000800 */
[----:B--2---:R-:W-:Y:S01]  /*0a70*/  FMUL R15, R15, UR4 ;  /* 0x000000040f0f7c20 */ /* 0x004fe20008400000 */
[----:B-1----:R-:W-:-:S05]  /*0a80*/  IMAD.WIDE R2, R0, 0x4, R2 ;  /* 0x0000000400027825 */ /* 0x002fca00078e0202 */
[----:B0-----:R-:W-:Y:S01]  /*0a90*/  STG.E desc[UR12][R2.64], R15 ;  /* 0x0000000f02007986 */ /* 0x001fe2000c10190c */
[----:B------:R-:W-:Y:S05]  /*0aa0*/  EXIT ;  /* 0x000000000000794d */ /* 0x000fea0003800000 */
.L_x_6:
[----:B------:R-:W-:-:S00]  /*0ab0*/  BRA `(.L_x_6) ;  /* 0xfffffffc00fc7947 */ /* 0x000fc0000383ffff */
[----:B------:R-:W-:-:S00]  /*0ac0*/  NOP ;  /* 0x0000000000007918 */ /* 0x000fc00000000000 */
        /* <DEDUP_REMOVED lines=11> */
.L_x_7:


//--------------------- .nv.shared.reserved.0     --------------------------
	.section	.nv.shared.reserved.0,"aw",@nobits
	.weak		__nv_reservedSMEM_offset_0_alias
	.size		__nv_reservedSMEM_offset_0_alias, 0, 64
	.other		__nv_reservedSMEM_offset_0_alias,@"STO_CUDA_RESERVED_SHARED STV_DEFAULT"
__nv_reservedSMEM_offset_0_alias:
	.zero		0
	.zero		64


//--------------------- .nv.constant0._Z16markowitz_kernelPfS_S_if --------------------------
	.section	.nv.constant0._Z16markowitz_kernelPfS_S_if,"a",@progbits
	.sectionflags	@""
	.align	4
.nv.constant0._Z16markowitz_kernelPfS_S_if:
	.zero		928


//--------------------- SYMBOLS --------------------------

	.type		.nv.reservedSmem.offset0,@object
	.size		.nv.reservedSmem.offset0,0x4
